//
// Generated by NVIDIA NVVM Compiler
//
// Compiler Build ID: CL-36424714
// Cuda compilation tools, release 13.0, V13.0.88
// Based on NVVM 20.0.0
//

.version 9.0
.target sm_100
.address_size 64

	// .globl	_Z8MyKernel14cudaPitchedPtriii

.visible .entry _Z8MyKernel14cudaPitchedPtriii(
	.param .align 8 .b8 _Z8MyKernel14cudaPitchedPtriii_param_0[32],
	.param .u32 _Z8MyKernel14cudaPitchedPtriii_param_1,
	.param .u32 _Z8MyKernel14cudaPitchedPtriii_param_2,
	.param .u32 _Z8MyKernel14cudaPitchedPtriii_param_3
)
{


	ret;

}


// ===== COMPILED SASS (sm_100) =====

	.target	sm_100

	.elftype	@"ET_EXEC"


//--------------------- .note.nv.tkinfo           --------------------------
	.section	.note.nv.tkinfo,"",@"SHT_NOTE"
	.sectionflags	@"SHF_NOTE_NV_TKINFO"
	.tkinfo
        /*0018*/ 	.word	0x00000002
        /*0030*/ 	.string	""
        /*0030*/ 	.string	"ptxas"
        /*0030*/ 	.string	"Cuda compilation tools, release 13.0, V13.0.88"
        /*0030*/ 	.string	"Build cuda_13.0.r13.0/compiler.36424714_0"
        /*0030*/ 	.string	"-arch sm_100 -m 64 "



//--------------------- .note.nv.cuinfo           --------------------------
	.section	.note.nv.cuinfo,"",@"SHT_NOTE"
	.sectionflags	@"SHF_NOTE_NV_CUINFO"
        /*0018*/ 	.short	0x0002
        /*001a*/ 	.short	0x0064
        /*001c*/ 	.short	0x0082
	.zero		2


//--------------------- .nv.info                  --------------------------
	.section	.nv.info,"",@"SHT_CUDA_INFO"
	.align	4


	//----- nvinfo : EIATTR_REGCOUNT
	.align		4
        /*0000*/ 	.byte	0x04, 0x2f
        /*0002*/ 	.short	(.L_1 - .L_0)
	.align		4
.L_0:
        /*0004*/ 	.word	index@(_Z8MyKernel14cudaPitchedPtriii)
        /*0008*/ 	.word	0x00000004


	//----- nvinfo : EIATTR_FRAME_SIZE
	.align		4
.L_1:
        /*000c*/ 	.byte	0x04, 0x11
        /*000e*/ 	.short	(.L_3 - .L_2)
	.align		4
.L_2:
        /*0010*/ 	.word	index@(_Z8MyKernel14cudaPitchedPtriii)
        /*0014*/ 	.word	0x00000000


	//----- nvinfo : EIATTR_MIN_STACK_SIZE
	.align		4
.L_3:
        /*0018*/ 	.byte	0x04, 0x12
        /*001a*/ 	.short	(.L_5 - .L_4)
	.align		4
.L_4:
        /*001c*/ 	.word	index@(_Z8MyKernel14cudaPitchedPtriii)
        /*0020*/ 	.word	0x00000000
.L_5:


//--------------------- .nv.compat                --------------------------
	.section	.nv.compat,"",@"SHT_CUDA_COMPAT_INFO"
	.align	4
        /*0000*/ 	.byte	0x02, 0x09, 0x00, 0x00, 0x02, 0x02, 0x01, 0x00, 0x02, 0x05, 0x05, 0x00, 0x03, 0x07, 0x01, 0x01
        /*0010*/ 	.byte	0x02, 0x03, 0x00, 0x00, 0x02, 0x06, 0x01, 0x00, 0x04, 0x0b, 0x08, 0x00, 0x09, 0x00, 0x00, 0x00
        /*0020*/ 	.byte	0x00, 0x00, 0x00, 0x00


//--------------------- .nv.info._Z8MyKernel14cudaPitchedPtriii --------------------------
	.section	.nv.info._Z8MyKernel14cudaPitchedPtriii,"",@"SHT_CUDA_INFO"
	.sectionflags	@""
	.align	4


	//----- nvinfo : EIATTR_CUDA_API_VERSION
	.align		4
        /*0000*/ 	.byte	0x04, 0x37
        /*0002*/ 	.short	(.L_7 - .L_6)
.L_6:
        /*0004*/ 	.word	0x00000082


	//----- nvinfo : EIATTR_KPARAM_INFO
	.align		4
.L_7:
        /*0008*/ 	.byte	0x04, 0x17
        /*000a*/ 	.short	(.L_9 - .L_8)
.L_8:
        /*000c*/ 	.word	0x00000000
        /*0010*/ 	.short	0x0003
        /*0012*/ 	.short	0x0028
        /*0014*/ 	.byte	0x00, 0xf0, 0x11, 0x00


	//----- nvinfo : EIATTR_KPARAM_INFO
	.align		4
.L_9:
        /*0018*/ 	.byte	0x04, 0x17
        /*001a*/ 	.short	(.L_11 - .L_10)
.L_10:
        /*001c*/ 	.word	0x00000000
        /*0020*/ 	.short	0x0002
        /*0022*/ 	.short	0x0024
        /*0024*/ 	.byte	0x00, 0xf0, 0x11, 0x00


	//----- nvinfo : EIATTR_KPARAM_INFO
	.align		4
.L_11:
        /*0028*/ 	.byte	0x04, 0x17
        /*002a*/ 	.short	(.L_13 - .L_12)
.L_12:
        /*002c*/ 	.word	0x00000000
        /*0030*/ 	.short	0x0001
        /*0032*/ 	.short	0x0020
        /*0034*/ 	.byte	0x00, 0xf0, 0x11, 0x00


	//----- nvinfo : EIATTR_KPARAM_INFO
	.align		4
.L_13:
        /*0038*/ 	.byte	0x04, 0x17
        /*003a*/ 	.short	(.L_15 - .L_14)
.L_14:
        /*003c*/ 	.word	0x00000000
        /*0040*/ 	.short	0x0000
        /*0042*/ 	.short	0x0000
        /*0044*/ 	.byte	0x00, 0xf0, 0x81, 0x00


	//----- nvinfo : EIATTR_SPARSE_MMA_MASK
	.align		4
.L_15:
        /*0048*/ 	.byte	0x03, 0x50
        /*004a*/ 	.short	0x0000


	//----- nvinfo : EIATTR_MAXREG_COUNT
	.align		4
        /*004c*/ 	.byte	0x03, 0x1b
        /*004e*/ 	.short	0x00ff


	//----- nvinfo : EIATTR_MERCURY_ISA_VERSION
	.align		4
        /*0050*/ 	.byte	0x03, 0x5f
        /*0052*/ 	.short	0x0101


	//----- nvinfo : EIATTR_VRC_CTA_INIT_COUNT
	.align		4
        /*0054*/ 	.byte	0x02, 0x4a
	.zero		1
	.zero		1


	//----- nvinfo : EIATTR_EXIT_INSTR_OFFSETS
	.align		4
        /*0058*/ 	.byte	0x04, 0x1c
        /*005a*/ 	.short	(.L_17 - .L_16)


	//   ....[0]....
.L_16:
        /*005c*/ 	.word	0x00000010


	//----- nvinfo : EIATTR_CBANK_PARAM_SIZE
	.align		4
.L_17:
        /*0060*/ 	.byte	0x03, 0x19
        /*0062*/ 	.short	0x002c


	//----- nvinfo : EIATTR_PARAM_CBANK
	.align		4
        /*0064*/ 	.byte	0x04, 0x0a
        /*0066*/ 	.short	(.L_19 - .L_18)
	.align		4
.L_18:
        /*0068*/ 	.word	index@(.nv.constant0._Z8MyKernel14cudaPitchedPtriii)
        /*006c*/ 	.short	0x0380
        /*006e*/ 	.short	0x002c


	//----- nvinfo : EIATTR_SW_WAR
	.align		4
.L_19:
        /*0070*/ 	.byte	0x04, 0x36
        /*0072*/ 	.short	(.L_21 - .L_20)
.L_20:
        /*0074*/ 	.word	0x00000008
.L_21:


//--------------------- .nv.callgraph             --------------------------
	.section	.nv.callgraph,"",@"SHT_CUDA_CALLGRAPH"
	.align	4
	.sectionentsize	8
	.align		4
        /*0000*/ 	.word	0x00000000
	.align		4
        /*0004*/ 	.word	0xffffffff
	.align		4
        /*0008*/ 	.word	0x00000000
	.align		4
        /*000c*/ 	.word	0xfffffffe
	.align		4
        /*0010*/ 	.word	0x00000000
	.align		4
        /*0014*/ 	.word	0xfffffffd
	.align		4
        /*0018*/ 	.word	0x00000000
	.align		4
        /*001c*/ 	.word	0xfffffffc


//--------------------- .text._Z8MyKernel14cudaPitchedPtriii --------------------------
	.section	.text._Z8MyKernel14cudaPitchedPtriii,"ax",@progbits
	.align	128
        .global         _Z8MyKernel14cudaPitchedPtriii
        .type           _Z8MyKernel14cudaPitchedPtriii,@function
        .size           _Z8MyKernel14cudaPitchedPtriii,(.L_x_1 - _Z8MyKernel14cudaPitchedPtriii)
        .other          _Z8MyKernel14cudaPitchedPtriii,@"STO_CUDA_ENTRY STV_DEFAULT"
_Z8MyKernel14cudaPitchedPtriii:
.text._Z8MyKernel14cudaPitchedPtriii:
[----:B------:R-:W-:Y:S01]  /*0000*/  LDC R1, c[0x0][0x37c] ;  /* 0x0000df00ff017b82 */ /* 0x000fe20000000800 */
[----:B------:R-:W-:Y:S05]  /*0010*/  EXIT ;  /* 0x000000000000794d */ /* 0x000fea0003800000 */
.L_x_0:
[----:B------:R-:W-:-:S00]  /*0020*/  BRA `(.L_x_0) ;  /* 0xfffffffc00fc7947 */ /* 0x000fc0000383ffff */
[----:B------:R-:W-:-:S00]  /*0030*/  NOP ;  /* 0x0000000000007918 */ /* 0x000fc00000000000 */
        /* <DEDUP_REMOVED lines=12> */
.L_x_1:


//--------------------- .nv.shared.reserved.0     --------------------------
	.section	.nv.shared.reserved.0,"aw",@nobits
	.weak		__nv_reservedSMEM_offset_0_alias
	.size		__nv_reservedSMEM_offset_0_alias, 0, 64
	.other		__nv_reservedSMEM_offset_0_alias,@"STO_CUDA_RESERVED_SHARED STV_DEFAULT"
__nv_reservedSMEM_offset_0_alias:
	.zero		0
	.zero		64


//--------------------- .nv.constant0._Z8MyKernel14cudaPitchedPtriii --------------------------
	.section	.nv.constant0._Z8MyKernel14cudaPitchedPtriii,"a",@progbits
	.sectionflags	@""
	.align	4
.nv.constant0._Z8MyKernel14cudaPitchedPtriii:
	.zero		940


//--------------------- SYMBOLS --------------------------

	.type		.nv.reservedSmem.offset0,@object
	.size		.nv.reservedSmem.offset0,0x4
